//
// Generated by NVIDIA NVVM Compiler
//
// Compiler Build ID: CL-36424714
// Cuda compilation tools, release 13.0, V13.0.88
// Based on NVVM 20.0.0
//

.version 9.0
.target sm_100
.address_size 64

	// .globl	_Z19matrixMulCornerTurnPfS_S_iii
// _ZZ19matrixMulCornerTurnPfS_S_iiiE2As has been demoted
// _ZZ19matrixMulCornerTurnPfS_S_iiiE2Bs has been demoted

.visible .entry _Z19matrixMulCornerTurnPfS_S_iii(
	.param .u64 .ptr .align 1 _Z19matrixMulCornerTurnPfS_S_iii_param_0,
	.param .u64 .ptr .align 1 _Z19matrixMulCornerTurnPfS_S_iii_param_1,
	.param .u64 .ptr .align 1 _Z19matrixMulCornerTurnPfS_S_iii_param_2,
	.param .u32 _Z19matrixMulCornerTurnPfS_S_iii_param_3,
	.param .u32 _Z19matrixMulCornerTurnPfS_S_iii_param_4,
	.param .u32 _Z19matrixMulCornerTurnPfS_S_iii_param_5
)
{
	.reg .pred 	%p<12>;
	.reg .b32 	%r<42>;
	.reg .b32 	%f<111>;
	.reg .b64 	%rd<13>;
	// demoted variable
	.shared .align 4 .b8 _ZZ19matrixMulCornerTurnPfS_S_iiiE2As[4096];
	// demoted variable
	.shared .align 4 .b8 _ZZ19matrixMulCornerTurnPfS_S_iiiE2Bs[4096];
	ld.param.u64 	%rd5, [_Z19matrixMulCornerTurnPfS_S_iii_param_0];
	ld.param.u64 	%rd6, [_Z19matrixMulCornerTurnPfS_S_iii_param_1];
	ld.param.u64 	%rd7, [_Z19matrixMulCornerTurnPfS_S_iii_param_2];
	ld.param.u32 	%r22, [_Z19matrixMulCornerTurnPfS_S_iii_param_3];
	ld.param.u32 	%r23, [_Z19matrixMulCornerTurnPfS_S_iii_param_4];
	ld.param.u32 	%r24, [_Z19matrixMulCornerTurnPfS_S_iii_param_5];
	mov.u32 	%r25, %ctaid.y;
	shl.b32 	%r26, %r25, 5;
	mov.u32 	%r1, %tid.y;
	add.s32 	%r2, %r26, %r1;
	mov.u32 	%r27, %ctaid.x;
	shl.b32 	%r3, %r27, 5;
	mov.u32 	%r38, %tid.x;
	add.s32 	%r5, %r3, %r38;
	setp.lt.s32 	%p1, %r24, 1;
	mov.f32 	%f110, 0f00000000;
	@%p1 bra 	$L__BB0_7;
	add.s32 	%r28, %r24, 31;
	shr.u32 	%r29, %r28, 5;
	shl.b32 	%r30, %r1, 7;
	mov.u32 	%r31, _ZZ19matrixMulCornerTurnPfS_S_iiiE2As;
	add.s32 	%r6, %r31, %r30;
	shl.b32 	%r32, %r38, 2;
	add.s32 	%r7, %r6, %r32;
	add.s32 	%r8, %r3, %r1;
	shl.b32 	%r33, %r38, 7;
	mov.u32 	%r34, _ZZ19matrixMulCornerTurnPfS_S_iiiE2Bs;
	add.s32 	%r35, %r34, %r33;
	shl.b32 	%r36, %r1, 2;
	add.s32 	%r9, %r35, %r36;
	mad.lo.s32 	%r10, %r38, -124, %r35;
	neg.s32 	%r41, %r29;
	mad.lo.s32 	%r40, %r24, %r8, %r38;
	mad.lo.s32 	%r39, %r24, %r2, %r38;
	cvta.to.global.u64 	%rd1, %rd5;
	cvta.to.global.u64 	%rd2, %rd6;
	mov.f32 	%f110, 0f00000000;
$L__BB0_2:
	setp.ge.s32 	%p2, %r2, %r22;
	mul.wide.s32 	%rd8, %r40, 4;
	add.s64 	%rd3, %rd2, %rd8;
	mul.wide.s32 	%rd9, %r39, 4;
	add.s64 	%rd4, %rd1, %rd9;
	setp.ge.s32 	%p3, %r38, %r24;
	mov.f32 	%f108, 0f00000000;
	or.pred  	%p4, %p2, %p3;
	@%p4 bra 	$L__BB0_4;
	ld.global.f32 	%f108, [%rd4];
$L__BB0_4:
	setp.ge.s32 	%p5, %r38, %r24;
	setp.ge.s32 	%p6, %r8, %r23;
	st.shared.f32 	[%r7], %f108;
	mov.f32 	%f109, 0f00000000;
	or.pred  	%p7, %p6, %p5;
	@%p7 bra 	$L__BB0_6;
	ld.global.f32 	%f109, [%rd3];
$L__BB0_6:
	st.shared.f32 	[%r9], %f109;
	bar.sync 	0;
	ld.shared.f32 	%f12, [%r6];
	ld.shared.f32 	%f13, [%r10];
	fma.rn.f32 	%f14, %f12, %f13, %f110;
	ld.shared.f32 	%f15, [%r6+4];
	ld.shared.f32 	%f16, [%r10+128];
	fma.rn.f32 	%f17, %f15, %f16, %f14;
	ld.shared.f32 	%f18, [%r6+8];
	ld.shared.f32 	%f19, [%r10+256];
	fma.rn.f32 	%f20, %f18, %f19, %f17;
	ld.shared.f32 	%f21, [%r6+12];
	ld.shared.f32 	%f22, [%r10+384];
	fma.rn.f32 	%f23, %f21, %f22, %f20;
	ld.shared.f32 	%f24, [%r6+16];
	ld.shared.f32 	%f25, [%r10+512];
	fma.rn.f32 	%f26, %f24, %f25, %f23;
	ld.shared.f32 	%f27, [%r6+20];
	ld.shared.f32 	%f28, [%r10+640];
	fma.rn.f32 	%f29, %f27, %f28, %f26;
	ld.shared.f32 	%f30, [%r6+24];
	ld.shared.f32 	%f31, [%r10+768];
	fma.rn.f32 	%f32, %f30, %f31, %f29;
	ld.shared.f32 	%f33, [%r6+28];
	ld.shared.f32 	%f34, [%r10+896];
	fma.rn.f32 	%f35, %f33, %f34, %f32;
	ld.shared.f32 	%f36, [%r6+32];
	ld.shared.f32 	%f37, [%r10+1024];
	fma.rn.f32 	%f38, %f36, %f37, %f35;
	ld.shared.f32 	%f39, [%r6+36];
	ld.shared.f32 	%f40, [%r10+1152];
	fma.rn.f32 	%f41, %f39, %f40, %f38;
	ld.shared.f32 	%f42, [%r6+40];
	ld.shared.f32 	%f43, [%r10+1280];
	fma.rn.f32 	%f44, %f42, %f43, %f41;
	ld.shared.f32 	%f45, [%r6+44];
	ld.shared.f32 	%f46, [%r10+1408];
	fma.rn.f32 	%f47, %f45, %f46, %f44;
	ld.shared.f32 	%f48, [%r6+48];
	ld.shared.f32 	%f49, [%r10+1536];
	fma.rn.f32 	%f50, %f48, %f49, %f47;
	ld.shared.f32 	%f51, [%r6+52];
	ld.shared.f32 	%f52, [%r10+1664];
	fma.rn.f32 	%f53, %f51, %f52, %f50;
	ld.shared.f32 	%f54, [%r6+56];
	ld.shared.f32 	%f55, [%r10+1792];
	fma.rn.f32 	%f56, %f54, %f55, %f53;
	ld.shared.f32 	%f57, [%r6+60];
	ld.shared.f32 	%f58, [%r10+1920];
	fma.rn.f32 	%f59, %f57, %f58, %f56;
	ld.shared.f32 	%f60, [%r6+64];
	ld.shared.f32 	%f61, [%r10+2048];
	fma.rn.f32 	%f62, %f60, %f61, %f59;
	ld.shared.f32 	%f63, [%r6+68];
	ld.shared.f32 	%f64, [%r10+2176];
	fma.rn.f32 	%f65, %f63, %f64, %f62;
	ld.shared.f32 	%f66, [%r6+72];
	ld.shared.f32 	%f67, [%r10+2304];
	fma.rn.f32 	%f68, %f66, %f67, %f65;
	ld.shared.f32 	%f69, [%r6+76];
	ld.shared.f32 	%f70, [%r10+2432];
	fma.rn.f32 	%f71, %f69, %f70, %f68;
	ld.shared.f32 	%f72, [%r6+80];
	ld.shared.f32 	%f73, [%r10+2560];
	fma.rn.f32 	%f74, %f72, %f73, %f71;
	ld.shared.f32 	%f75, [%r6+84];
	ld.shared.f32 	%f76, [%r10+2688];
	fma.rn.f32 	%f77, %f75, %f76, %f74;
	ld.shared.f32 	%f78, [%r6+88];
	ld.shared.f32 	%f79, [%r10+2816];
	fma.rn.f32 	%f80, %f78, %f79, %f77;
	ld.shared.f32 	%f81, [%r6+92];
	ld.shared.f32 	%f82, [%r10+2944];
	fma.rn.f32 	%f83, %f81, %f82, %f80;
	ld.shared.f32 	%f84, [%r6+96];
	ld.shared.f32 	%f85, [%r10+3072];
	fma.rn.f32 	%f86, %f84, %f85, %f83;
	ld.shared.f32 	%f87, [%r6+100];
	ld.shared.f32 	%f88, [%r10+3200];
	fma.rn.f32 	%f89, %f87, %f88, %f86;
	ld.shared.f32 	%f90, [%r6+104];
	ld.shared.f32 	%f91, [%r10+3328];
	fma.rn.f32 	%f92, %f90, %f91, %f89;
	ld.shared.f32 	%f93, [%r6+108];
	ld.shared.f32 	%f94, [%r10+3456];
	fma.rn.f32 	%f95, %f93, %f94, %f92;
	ld.shared.f32 	%f96, [%r6+112];
	ld.shared.f32 	%f97, [%r10+3584];
	fma.rn.f32 	%f98, %f96, %f97, %f95;
	ld.shared.f32 	%f99, [%r6+116];
	ld.shared.f32 	%f100, [%r10+3712];
	fma.rn.f32 	%f101, %f99, %f100, %f98;
	ld.shared.f32 	%f102, [%r6+120];
	ld.shared.f32 	%f103, [%r10+3840];
	fma.rn.f32 	%f104, %f102, %f103, %f101;
	ld.shared.f32 	%f105, [%r6+124];
	ld.shared.f32 	%f106, [%r10+3968];
	fma.rn.f32 	%f110, %f105, %f106, %f104;
	bar.sync 	0;
	add.s32 	%r41, %r41, 1;
	setp.ne.s32 	%p8, %r41, 0;
	add.s32 	%r40, %r40, 32;
	add.s32 	%r39, %r39, 32;
	add.s32 	%r38, %r38, 32;
	@%p8 bra 	$L__BB0_2;
$L__BB0_7:
	setp.ge.s32 	%p9, %r2, %r22;
	setp.ge.s32 	%p10, %r5, %r23;
	or.pred  	%p11, %p9, %p10;
	@%p11 bra 	$L__BB0_9;
	mad.lo.s32 	%r37, %r23, %r2, %r5;
	cvta.to.global.u64 	%rd10, %rd7;
	mul.wide.s32 	%rd11, %r37, 4;
	add.s64 	%rd12, %rd10, %rd11;
	st.global.f32 	[%rd12], %f110;
$L__BB0_9:
	ret;

}


// ===== COMPILED SASS (sm_100) =====

	.target	sm_100

	.elftype	@"ET_EXEC"


//--------------------- .note.nv.tkinfo           --------------------------
	.section	.note.nv.tkinfo,"",@"SHT_NOTE"
	.sectionflags	@"SHF_NOTE_NV_TKINFO"
	.tkinfo
        /*0018*/ 	.word	0x00000002
        /*0030*/ 	.string	""
        /*0030*/ 	.string	"ptxas"
        /*0030*/ 	.string	"Cuda compilation tools, release 13.0, V13.0.88"
        /*0030*/ 	.string	"Build cuda_13.0.r13.0/compiler.36424714_0"
        /*0030*/ 	.string	"-arch sm_100 -m 64 "



//--------------------- .note.nv.cuinfo           --------------------------
	.section	.note.nv.cuinfo,"",@"SHT_NOTE"
	.sectionflags	@"SHF_NOTE_NV_CUINFO"
        /*0018*/ 	.short	0x0002
        /*001a*/ 	.short	0x0064
        /*001c*/ 	.short	0x0082
	.zero		2


//--------------------- .nv.info                  --------------------------
	.section	.nv.info,"",@"SHT_CUDA_INFO"
	.align	4


	//----- nvinfo : EIATTR_REGCOUNT
	.align		4
        /*0000*/ 	.byte	0x04, 0x2f
        /*0002*/ 	.short	(.L_1 - .L_0)
	.align		4
.L_0:
        /*0004*/ 	.word	index@(_Z19matrixMulCornerTurnPfS_S_iii)
        /*0008*/ 	.word	0x00000020


	//----- nvinfo : EIATTR_FRAME_SIZE
	.align		4
.L_1:
        /*000c*/ 	.byte	0x04, 0x11
        /*000e*/ 	.short	(.L_3 - .L_2)
	.align		4
.L_2:
        /*0010*/ 	.word	index@(_Z19matrixMulCornerTurnPfS_S_iii)
        /*0014*/ 	.word	0x00000000


	//----- nvinfo : EIATTR_MIN_STACK_SIZE
	.align		4
.L_3:
        /*0018*/ 	.byte	0x04, 0x12
        /*001a*/ 	.short	(.L_5 - .L_4)
	.align		4
.L_4:
        /*001c*/ 	.word	index@(_Z19matrixMulCornerTurnPfS_S_iii)
        /*0020*/ 	.word	0x00000000
.L_5:


//--------------------- .nv.compat                --------------------------
	.section	.nv.compat,"",@"SHT_CUDA_COMPAT_INFO"
	.align	4
        /*0000*/ 	.byte	0x02, 0x09, 0x00, 0x00, 0x02, 0x02, 0x01, 0x00, 0x02, 0x05, 0x05, 0x00, 0x03, 0x07, 0x01, 0x01
        /*0010*/ 	.byte	0x02, 0x03, 0x00, 0x00, 0x02, 0x06, 0x01, 0x00, 0x04, 0x0b, 0x08, 0x00, 0x09, 0x00, 0x00, 0x00
        /*0020*/ 	.byte	0x00, 0x00, 0x00, 0x00


//--------------------- .nv.info._Z19matrixMulCornerTurnPfS_S_iii --------------------------
	.section	.nv.info._Z19matrixMulCornerTurnPfS_S_iii,"",@"SHT_CUDA_INFO"
	.sectionflags	@""
	.align	4


	//----- nvinfo : EIATTR_CUDA_API_VERSION
	.align		4
        /*0000*/ 	.byte	0x04, 0x37
        /*0002*/ 	.short	(.L_7 - .L_6)
.L_6:
        /*0004*/ 	.word	0x00000082


	//----- nvinfo : EIATTR_KPARAM_INFO
	.align		4
.L_7:
        /*0008*/ 	.byte	0x04, 0x17
        /*000a*/ 	.short	(.L_9 - .L_8)
.L_8:
        /*000c*/ 	.word	0x00000000
        /*0010*/ 	.short	0x0005
        /*0012*/ 	.short	0x0020
        /*0014*/ 	.byte	0x00, 0xf0, 0x11, 0x00


	//----- nvinfo : EIATTR_KPARAM_INFO
	.align		4
.L_9:
        /*0018*/ 	.byte	0x04, 0x17
        /*001a*/ 	.short	(.L_11 - .L_10)
.L_10:
        /*001c*/ 	.word	0x00000000
        /*0020*/ 	.short	0x0004
        /*0022*/ 	.short	0x001c
        /*0024*/ 	.byte	0x00, 0xf0, 0x11, 0x00


	//----- nvinfo : EIATTR_KPARAM_INFO
	.align		4
.L_11:
        /*0028*/ 	.byte	0x04, 0x17
        /*002a*/ 	.short	(.L_13 - .L_12)
.L_12:
        /*002c*/ 	.word	0x00000000
        /*0030*/ 	.short	0x0003
        /*0032*/ 	.short	0x0018
        /*0034*/ 	.byte	0x00, 0xf0, 0x11, 0x00


	//----- nvinfo : EIATTR_KPARAM_INFO
	.align		4
.L_13:
        /*0038*/ 	.byte	0x04, 0x17
        /*003a*/ 	.short	(.L_15 - .L_14)
.L_14:
        /*003c*/ 	.word	0x00000000
        /*0040*/ 	.short	0x0002
        /*0042*/ 	.short	0x0010
        /*0044*/ 	.byte	0x00, 0xf5, 0x21, 0x00


	//----- nvinfo : EIATTR_KPARAM_INFO
	.align		4
.L_15:
        /*0048*/ 	.byte	0x04, 0x17
        /*004a*/ 	.short	(.L_17 - .L_16)
.L_16:
        /*004c*/ 	.word	0x00000000
        /*0050*/ 	.short	0x0001
        /*0052*/ 	.short	0x0008
        /*0054*/ 	.byte	0x00, 0xf5, 0x21, 0x00


	//----- nvinfo : EIATTR_KPARAM_INFO
	.align		4
.L_17:
        /*0058*/ 	.byte	0x04, 0x17
        /*005a*/ 	.short	(.L_19 - .L_18)
.L_18:
        /*005c*/ 	.word	0x00000000
        /*0060*/ 	.short	0x0000
        /*0062*/ 	.short	0x0000
        /*0064*/ 	.byte	0x00, 0xf5, 0x21, 0x00


	//----- nvinfo : EIATTR_SPARSE_MMA_MASK
	.align		4
.L_19:
        /*0068*/ 	.byte	0x03, 0x50
        /*006a*/ 	.short	0x0000


	//----- nvinfo : EIATTR_MAXREG_COUNT
	.align		4
        /*006c*/ 	.byte	0x03, 0x1b
        /*006e*/ 	.short	0x00ff


	//----- nvinfo : EIATTR_NUM_BARRIERS
	.align		4
        /*0070*/ 	.byte	0x02, 0x4c
        /*0072*/ 	.byte	0x01
	.zero		1


	//----- nvinfo : EIATTR_MERCURY_ISA_VERSION
	.align		4
        /*0074*/ 	.byte	0x03, 0x5f
        /*0076*/ 	.short	0x0101


	//----- nvinfo : EIATTR_VRC_CTA_INIT_COUNT
	.align		4
        /*0078*/ 	.byte	0x02, 0x4a
	.zero		1
	.zero		1


	//----- nvinfo : EIATTR_EXIT_INSTR_OFFSETS
	.align		4
        /*007c*/ 	.byte	0x04, 0x1c
        /*007e*/ 	.short	(.L_21 - .L_20)


	//   ....[0]....
.L_20:
        /*0080*/ 	.word	0x00000800


	//   ....[1]....
        /*0084*/ 	.word	0x00000850


	//----- nvinfo : EIATTR_CBANK_PARAM_SIZE
	.align		4
.L_21:
        /*0088*/ 	.byte	0x03, 0x19
        /*008a*/ 	.short	0x0024


	//----- nvinfo : EIATTR_PARAM_CBANK
	.align		4
        /*008c*/ 	.byte	0x04, 0x0a
        /*008e*/ 	.short	(.L_23 - .L_22)
	.align		4
.L_22:
        /*0090*/ 	.word	index@(.nv.constant0._Z19matrixMulCornerTurnPfS_S_iii)
        /*0094*/ 	.short	0x0380
        /*0096*/ 	.short	0x0024


	//----- nvinfo : EIATTR_SW_WAR
	.align		4
.L_23:
        /*0098*/ 	.byte	0x04, 0x36
        /*009a*/ 	.short	(.L_25 - .L_24)
.L_24:
        /*009c*/ 	.word	0x00000008
.L_25:


//--------------------- .nv.callgraph             --------------------------
	.section	.nv.callgraph,"",@"SHT_CUDA_CALLGRAPH"
	.align	4
	.sectionentsize	8
	.align		4
        /*0000*/ 	.word	0x00000000
	.align		4
        /*0004*/ 	.word	0xffffffff
	.align		4
        /*0008*/ 	.word	0x00000000
	.align		4
        /*000c*/ 	.word	0xfffffffe
	.align		4
        /*0010*/ 	.word	0x00000000
	.align		4
        /*0014*/ 	.word	0xfffffffd
	.align		4
        /*0018*/ 	.word	0x00000000
	.align		4
        /*001c*/ 	.word	0xfffffffc


//--------------------- .text._Z19matrixMulCornerTurnPfS_S_iii --------------------------
	.section	.text._Z19matrixMulCornerTurnPfS_S_iii,"ax",@progbits
	.align	128
        .global         _Z19matrixMulCornerTurnPfS_S_iii
        .type           _Z19matrixMulCornerTurnPfS_S_iii,@function
        .size           _Z19matrixMulCornerTurnPfS_S_iii,(.L_x_3 - _Z19matrixMulCornerTurnPfS_S_iii)
        .other          _Z19matrixMulCornerTurnPfS_S_iii,@"STO_CUDA_ENTRY STV_DEFAULT"
_Z19matrixMulCornerTurnPfS_S_iii:
.text._Z19matrixMulCornerTurnPfS_S_iii:
[----:B------:R-:W-:Y:S01]  /*0000*/  LDC R1, c[0x0][0x37c] ;  /* 0x0000df00ff017b82 */ /* 0x000fe20000000800 */
[----:B------:R-:W0:Y:S01]  /*0010*/  S2R R18, SR_CTAID.Y ;  /* 0x0000000000127919 */ /* 0x000e220000002600 */
[----:B------:R-:W1:Y:S01]  /*0020*/  LDCU UR10, c[0x0][0x3a0] ;  /* 0x00007400ff0a77ac */ /* 0x000e620008000800 */
[----:B------:R-:W-:Y:S01]  /*0030*/  HFMA2 R19, -RZ, RZ, 0, 0 ;  /* 0x00000000ff137431 */ /* 0x000fe200000001ff */
[----:B------:R-:W2:Y:S01]  /*0040*/  S2R R3, SR_CTAID.X ;  /* 0x0000000000037919 */ /* 0x000ea20000002500 */
[----:B------:R-:W3:Y:S01]  /*0050*/  LDCU.64 UR8, c[0x0][0x358] ;  /* 0x00006b00ff0877ac */ /* 0x000ee20008000a00 */
[----:B------:R-:W2:Y:S01]  /*0060*/  S2R R16, SR_TID.X ;  /* 0x0000000000107919 */ /* 0x000ea20000002100 */
[----:B------:R-:W0:Y:S01]  /*0070*/  S2R R4, SR_TID.Y ;  /* 0x0000000000047919 */ /* 0x000e220000002200 */
[----:B-1----:R-:W-:Y:S01]  /*0080*/  UISETP.GE.AND UP0, UPT, UR10, 0x1, UPT ;  /* 0x000000010a00788c */ /* 0x002fe2000bf06270 */
[----:B--2---:R-:W-:Y:S02]  /*0090*/  LEA R17, R3, R16, 0x5 ;  /* 0x0000001003117211 */ /* 0x004fe400078e28ff */
[----:B0-----:R-:W-:-:S06]  /*00a0*/  LEA R18, R18, R4, 0x5 ;  /* 0x0000000412127211 */ /* 0x001fcc00078e28ff */
[----:B---3--:R-:W-:Y:S05]  /*00b0*/  BRA.U !UP0, `(.L_x_0) ;  /* 0x0000000508c47547 */ /* 0x008fea000b800000 */
[----:B------:R-:W0:Y:S01]  /*00c0*/  S2UR UR7, SR_CgaCtaId ;  /* 0x00000000000779c3 */ /* 0x000e220000008800 */
[----:B------:R-:W-:Y:S01]  /*00d0*/  UMOV UR5, 0x400 ;  /* 0x0000040000057882 */ /* 0x000fe20000000000 */
[----:B------:R-:W-:Y:S01]  /*00e0*/  UIADD3 UR4, UPT, UPT, UR10, 0x1f, URZ ;  /* 0x0000001f0a047890 */ /* 0x000fe2000fffe0ff */
[----:B------:R-:W-:Y:S01]  /*00f0*/  LEA R6, R3, R4, 0x5 ;  /* 0x0000000403067211 */ /* 0x000fe200078e28ff */
[----:B------:R-:W-:Y:S01]  /*0100*/  UIADD3 UR6, UPT, UPT, UR5, 0x1000, URZ ;  /* 0x0000100005067890 */ /* 0x000fe2000fffe0ff */
[----:B------:R-:W-:Y:S01]  /*0110*/  MOV R19, RZ ;  /* 0x000000ff00137202 */ /* 0x000fe20000000f00 */
[----:B------:R-:W-:Y:S01]  /*0120*/  USHF.R.U32.HI UR4, URZ, 0x5, UR4 ;  /* 0x00000005ff047899 */ /* 0x000fe20008011604 */
[--C-:B------:R-:W-:Y:S01]  /*0130*/  IMAD R2, R18, UR10, R16.reuse ;  /* 0x0000000a12027c24 */ /* 0x100fe2000f8e0210 */
[----:B------:R-:W1:Y:S01]  /*0140*/  LDC.64 R20, c[0x0][0x380] ;  /* 0x0000e000ff147b82 */ /* 0x000e620000000a00 */
[----:B------:R-:W-:Y:S01]  /*0150*/  IMAD R5, R6, UR10, R16 ;  /* 0x0000000a06057c24 */ /* 0x000fe2000f8e0210 */
[----:B------:R-:W2:Y:S01]  /*0160*/  LDCU UR13, c[0x0][0x3a0] ;  /* 0x00007400ff0d77ac */ /* 0x000ea20008000800 */
[----:B------:R-:W3:Y:S05]  /*0170*/  LDCU UR11, c[0x0][0x398] ;  /* 0x00007300ff0b77ac */ /* 0x000eea0008000800 */
[----:B------:R-:W4:Y:S01]  /*0180*/  LDC.64 R22, c[0x0][0x388] ;  /* 0x0000e200ff167b82 */ /* 0x000f220000000a00 */
[----:B------:R-:W1:Y:S01]  /*0190*/  LDCU UR12, c[0x0][0x39c] ;  /* 0x00007380ff0c77ac */ /* 0x000e620008000800 */
[----:B------:R-:W-:-:S02]  /*01a0*/  UIADD3 UR4, UPT, UPT, -UR4, URZ, URZ ;  /* 0x000000ff04047290 */ /* 0x000fc4000fffe1ff */
[----:B0-----:R-:W-:Y:S02]  /*01b0*/  ULEA UR6, UR7, UR6, 0x18 ;  /* 0x0000000607067291 */ /* 0x001fe4000f8ec0ff */
[----:B------:R-:W-:-:S04]  /*01c0*/  ULEA UR5, UR7, UR5, 0x18 ;  /* 0x0000000507057291 */ /* 0x000fc8000f8ec0ff */
[----:B------:R-:W-:Y:S02]  /*01d0*/  LEA R9, R16, UR6, 0x7 ;  /* 0x0000000610097c11 */ /* 0x000fe4000f8e38ff */
[C---:B------:R-:W-:Y:S02]  /*01e0*/  LEA R7, R4.reuse, UR5, 0x7 ;  /* 0x0000000504077c11 */ /* 0x040fe4000f8e38ff */
[----:B------:R-:W-:Y:S01]  /*01f0*/  LEA R4, R4, R9, 0x2 ;  /* 0x0000000904047211 */ /* 0x000fe200078e10ff */
[C---:B------:R-:W-:Y:S01]  /*0200*/  IMAD R0, R16.reuse, -0x7c, R9 ;  /* 0xffffff8410007824 */ /* 0x040fe200078e0209 */
[----:B--23--:R-:W-:-:S07]  /*0210*/  LEA R3, R16, R7, 0x2 ;  /* 0x0000000710037211 */ /* 0x00cfce00078e10ff */
.L_x_1:
[----:B------:R-:W-:Y:S01]  /*0220*/  ISETP.GE.AND P0, PT, R16, UR13, PT ;  /* 0x0000000d10007c0c */ /* 0x000fe2000bf06270 */
[----:B------:R-:W-:Y:S01]  /*0230*/  HFMA2 R27, -RZ, RZ, 0, 0 ;  /* 0x00000000ff1b7431 */ /* 0x000fe200000001ff */
[----:B------:R-:W-:Y:S01]  /*0240*/  MOV R24, RZ ;  /* 0x000000ff00187202 */ /* 0x000fe20000000f00 */
[----:B-1----:R-:W-:Y:S01]  /*0250*/  IMAD.WIDE R8, R2, 0x4, R20 ;  /* 0x0000000402087825 */ /* 0x002fe200078e0214 */
[----:B------:R-:W-:Y:S02]  /*0260*/  ISETP.GE.OR P1, PT, R18, UR11, P0 ;  /* 0x0000000b12007c0c */ /* 0x000fe40008726670 */
[----:B------:R-:W-:Y:S01]  /*0270*/  ISETP.GE.OR P0, PT, R6, UR12, P0 ;  /* 0x0000000c06007c0c */ /* 0x000fe20008706670 */
[----:B----4-:R-:W-:-:S10]  /*0280*/  IMAD.WIDE R10, R5, 0x4, R22 ;  /* 0x00000004050a7825 */ /* 0x010fd400078e0216 */
[----:B------:R-:W2:Y:S04]  /*0290*/  @!P1 LDG.E R24, desc[UR8][R8.64] ;  /* 0x0000000808189981 */ /* 0x000ea8000c1e1900 */
[----:B------:R-:W3:Y:S01]  /*02a0*/  @!P0 LDG.E R27, desc[UR8][R10.64] ;  /* 0x000000080a1b8981 */ /* 0x000ee2000c1e1900 */
[----:B------:R-:W-:Y:S01]  /*02b0*/  UIADD3 UR4, UPT, UPT, UR4, 0x1, URZ ;  /* 0x0000000104047890 */ /* 0x000fe2000fffe0ff */
[----:B------:R-:W-:Y:S02]  /*02c0*/  IADD3 R5, PT, PT, R5, 0x20, RZ ;  /* 0x0000002005057810 */ /* 0x000fe40007ffe0ff */
[----:B------:R-:W-:Y:S01]  /*02d0*/  IADD3 R2, PT, PT, R2, 0x20, RZ ;  /* 0x0000002002027810 */ /* 0x000fe20007ffe0ff */
[----:B------:R-:W-:Y:S01]  /*02e0*/  UISETP.NE.AND UP0, UPT, UR4, URZ, UPT ;  /* 0x000000ff0400728c */ /* 0x000fe2000bf05270 */
[----:B------:R-:W-:Y:S01]  /*02f0*/  IADD3 R16, PT, PT, R16, 0x20, RZ ;  /* 0x0000002010107810 */ /* 0x000fe20007ffe0ff */
[----:B--2---:R-:W-:Y:S04]  /*0300*/  STS [R3], R24 ;  /* 0x0000001803007388 */ /* 0x004fe80000000800 */
[----:B---3--:R-:W-:Y:S01]  /*0310*/  STS [R4], R27 ;  /* 0x0000001b04007388 */ /* 0x008fe20000000800 */
[----:B------:R-:W-:Y:S06]  /*0320*/  BAR.SYNC.DEFER_BLOCKING 0x0 ;  /* 0x0000000000007b1d */ /* 0x000fec0000010000 */
[----:B------:R-:W-:Y:S04]  /*0330*/  LDS R26, [R0] ;  /* 0x00000000001a7984 */ /* 0x000fe80000000800 */
[----:B------:R-:W0:Y:S04]  /*0340*/  LDS.128 R12, [R7] ;  /* 0x00000000070c7984 */ /* 0x000e280000000c00 */
[----:B------:R-:W1:Y:S04]  /*0350*/  LDS R29, [R0+0x80] ;  /* 0x00008000001d7984 */ /* 0x000e680000000800 */
[----:B------:R-:W2:Y:S04]  /*0360*/  LDS R25, [R0+0x100] ;  /* 0x0001000000197984 */ /* 0x000ea80000000800 */
[----:B------:R-:W-:Y:S01]  /*0370*/  LDS.128 R8, [R7+0x10] ;  /* 0x0000100007087984 */ /* 0x000fe20000000c00 */
[----:B0-----:R-:W-:-:S03]  /*0380*/  FFMA R12, R12, R26, R19 ;  /* 0x0000001a0c0c7223 */ /* 0x001fc60000000013 */
[----:B------:R-:W0:Y:S01]  /*0390*/  LDS R19, [R0+0x180] ;  /* 0x0001800000137984 */ /* 0x000e220000000800 */
[----:B-1----:R-:W-:-:S03]  /*03a0*/  FFMA R26, R29, R13, R12 ;  /* 0x0000000d1d1a7223 */ /* 0x002fc6000000000c */
[----:B------:R-:W1:Y:S01]  /*03b0*/  LDS R13, [R0+0x200] ;  /* 0x00020000000d7984 */ /* 0x000e620000000800 */
[----:B--2---:R-:W-:-:S03]  /*03c0*/  FFMA R14, R25, R14, R26 ;  /* 0x0000000e190e7223 */ /* 0x004fc6000000001a */
[----:B------:R-:W2:Y:S04]  /*03d0*/  LDS R12, [R0+0x280] ;  /* 0x00028000000c7984 */ /* 0x000ea80000000800 */
[----:B------:R-:W-:Y:S01]  /*03e0*/  LDS R25, [R0+0x380] ;  /* 0x0003800000197984 */ /* 0x000fe20000000800 */
[----:B0-----:R-:W-:-:S03]  /*03f0*/  FFMA R15, R19, R15, R14 ;  /* 0x0000000f130f7223 */ /* 0x001fc6000000000e */
[----:B------:R-:W0:Y:S01]  /*0400*/  LDS R19, [R0+0x300] ;  /* 0x0003000000137984 */ /* 0x000e220000000800 */
[----:B-1----:R-:W-:-:S03]  /*0410*/  FFMA R13, R8, R13, R15 ;  /* 0x0000000d080d7223 */ /* 0x002fc6000000000f */
[----:B------:R-:W-:Y:S01]  /*0420*/  LDS R8, [R0+0x480] ;  /* 0x0004800000087984 */ /* 0x000fe20000000800 */
[----:B--2---:R-:W-:-:S03]  /*0430*/  FFMA R24, R12, R9, R13 ;  /* 0x000000090c187223 */ /* 0x004fc6000000000d */
[----:B------:R-:W-:Y:S04]  /*0440*/  LDS R9, [R0+0x400] ;  /* 0x0004000000097984 */ /* 0x000fe80000000800 */
[----:B------:R-:W1:Y:S01]  /*0450*/  LDS.128 R12, [R7+0x20] ;  /* 0x00002000070c7984 */ /* 0x000e620000000c00 */
[----:B0-----:R-:W-:-:S03]  /*0460*/  FFMA R10, R19, R10, R24 ;  /* 0x0000000a130a7223 */ /* 0x001fc60000000018 */
[----:B------:R-:W0:Y:S01]  /*0470*/  LDS R19, [R0+0x500] ;  /* 0x0005000000137984 */ /* 0x000e220000000800 */
[----:B------:R-:W-:-:S03]  /*0480*/  FFMA R11, R25, R11, R10 ;  /* 0x0000000b190b7223 */ /* 0x000fc6000000000a */
[----:B------:R-:W2:Y:S01]  /*0490*/  LDS R25, [R0+0x580] ;  /* 0x0005800000197984 */ /* 0x000ea20000000800 */
[----:B-1----:R-:W-:-:S03]  /*04a0*/  FFMA R9, R12, R9, R11 ;  /* 0x000000090c097223 */ /* 0x002fc6000000000b */
[----:B------:R-:W-:Y:S01]  /*04b0*/  LDS R12, [R0+0x680] ;  /* 0x00068000000c7984 */ /* 0x000fe20000000800 */
[----:B------:R-:W-:-:S03]  /*04c0*/  FFMA R24, R8, R13, R9 ;  /* 0x0000000d08187223 */ /* 0x000fc60000000009 */
[----:B------:R-:W-:Y:S04]  /*04d0*/  LDS R13, [R0+0x600] ;  /* 0x00060000000d7984 */ /* 0x000fe80000000800 */
[----:B------:R-:W1:Y:S01]  /*04e0*/  LDS.128 R8, [R7+0x30] ;  /* 0x0000300007087984 */ /* 0x000e620000000c00 */
[----:B0-----:R-:W-:-:S03]  /*04f0*/  FFMA R14, R19, R14, R24 ;  /* 0x0000000e130e7223 */ /* 0x001fc60000000018 */
[----:B------:R-:W0:Y:S01]  /*0500*/  LDS R19, [R0+0x700] ;  /* 0x0007000000137984 */ /* 0x000e220000000800 */
[----:B--2---:R-:W-:-:S03]  /*0510*/  FFMA R15, R25, R15, R14 ;  /* 0x0000000f190f7223 */ /* 0x004fc6000000000e */
        /* <DEDUP_REMOVED lines=16> */
[----:B------:R-:W-:Y:S01]  /*0620*/  LDS R24, [R0+0xc80] ;  /* 0x000c800000187984 */ /* 0x000fe20000000800 */
[----:B--2---:R-:W-:-:S03]  /*0630*/  FFMA R15, R25, R15, R14 ;  /* 0x0000000f190f7223 */ /* 0x004fc6000000000e */
[----:B------:R-:W0:Y:S04]  /*0640*/  LDS R25, [R0+0xb00] ;  /* 0x000b000000197984 */ /* 0x000e280000000800 */
[----:B------:R-:W-:Y:S01]  /*0650*/  LDS R19, [R0+0xd00] ;  /* 0x000d000000137984 */ /* 0x000fe20000000800 */
[----:B-1----:R-:W-:-:S03]  /*0660*/  FFMA R13, R8, R13, R15 ;  /* 0x0000000d080d7223 */ /* 0x002fc6000000000f */
[----:B------:R-:W1:Y:S01]  /*0670*/  LDS R8, [R0+0xb80] ;  /* 0x000b800000087984 */ /* 0x000e620000000800 */
[----:B------:R-:W-:-:S03]  /*0680*/  FFMA R26, R12, R9, R13 ;  /* 0x000000090c1a7223 */ /* 0x000fc6000000000d */
[----:B------:R-:W-:Y:S04]  /*0690*/  LDS R9, [R0+0xc00] ;  /* 0x000c000000097984 */ /* 0x000fe80000000800 */
[----:B------:R-:W2:Y:S01]  /*06a0*/  LDS.128 R12, [R7+0x60] ;  /* 0x00006000070c7984 */ /* 0x000ea20000000c00 */
[----:B0-----:R-:W-:-:S04]  /*06b0*/  FFMA R25, R25, R10, R26 ;  /* 0x0000000a19197223 */ /* 0x001fc8000000001a */
[----:B-1----:R-:W-:Y:S02]  /*06c0*/  FFMA R11, R8, R11, R25 ;  /* 0x0000000b080b7223 */ /* 0x002fe40000000019 */
[----:B------:R-:W-:Y:S02]  /*06d0*/  LDS R25, [R0+0xf80] ;  /* 0x000f800000197984 */ /* 0x000fe40000000800 */
[----:B--2---:R-:W-:Y:S02]  /*06e0*/  FFMA R9, R12, R9, R11 ;  /* 0x000000090c097223 */ /* 0x004fe4000000000b */
[----:B------:R-:W0:Y:S02]  /*06f0*/  LDS R12, [R0+0xd80] ;  /* 0x000d8000000c7984 */ /* 0x000e240000000800 */
[----:B------:R-:W-:Y:S02]  /*0700*/  FFMA R26, R24, R13, R9 ;  /* 0x0000000d181a7223 */ /* 0x000fe40000000009 */
[----:B------:R-:W-:Y:S02]  /*0710*/  LDS R13, [R0+0xe00] ;  /* 0x000e0000000d7984 */ /* 0x000fe40000000800 */
[----:B------:R-:W-:-:S02]  /*0720*/  FFMA R19, R19, R14, R26 ;  /* 0x0000000e13137223 */ /* 0x000fc4000000001a */
[----:B------:R-:W1:Y:S04]  /*0730*/  LDS.128 R8, [R7+0x70] ;  /* 0x0000700007087984 */ /* 0x000e680000000c00 */
[----:B------:R-:W2:Y:S04]  /*0740*/  LDS R24, [R0+0xe80] ;  /* 0x000e800000187984 */ /* 0x000ea80000000800 */
[----:B------:R-:W3:Y:S01]  /*0750*/  LDS R14, [R0+0xf00] ;  /* 0x000f0000000e7984 */ /* 0x000ee20000000800 */
[----:B0-----:R-:W-:-:S04]  /*0760*/  FFMA R15, R12, R15, R19 ;  /* 0x0000000f0c0f7223 */ /* 0x001fc80000000013 */
[----:B-1----:R-:W-:-:S04]  /*0770*/  FFMA R13, R8, R13, R15 ;  /* 0x0000000d080d7223 */ /* 0x002fc8000000000f */
[----:B--2---:R-:W-:-:S04]  /*0780*/  FFMA R9, R24, R9, R13 ;  /* 0x0000000918097223 */ /* 0x004fc8000000000d */
[----:B---3--:R-:W-:-:S04]  /*0790*/  FFMA R10, R14, R10, R9 ;  /* 0x0000000a0e0a7223 */ /* 0x008fc80000000009 */
[----:B------:R-:W-:Y:S01]  /*07a0*/  FFMA R19, R25, R11, R10 ;  /* 0x0000000b19137223 */ /* 0x000fe2000000000a */
[----:B------:R-:W-:Y:S06]  /*07b0*/  BAR.SYNC.DEFER_BLOCKING 0x0 ;  /* 0x0000000000007b1d */ /* 0x000fec0000010000 */
[----:B------:R-:W-:Y:S05]  /*07c0*/  BRA.U UP0, `(.L_x_1) ;  /* 0xfffffff900947547 */ /* 0x000fea000b83ffff */
.L_x_0:
[----:B------:R-:W0:Y:S02]  /*07d0*/  LDCU.64 UR4, c[0x0][0x398] ;  /* 0x00007300ff0477ac */ /* 0x000e240008000a00 */
[----:B0-----:R-:W-:-:S04]  /*07e0*/  ISETP.GE.AND P0, PT, R17, UR5, PT ;  /* 0x0000000511007c0c */ /* 0x001fc8000bf06270 */
[----:B------:R-:W-:-:S13]  /*07f0*/  ISETP.GE.OR P0, PT, R18, UR4, P0 ;  /* 0x0000000412007c0c */ /* 0x000fda0008706670 */
[----:B------:R-:W-:Y:S05]  /*0800*/  @P0 EXIT ;  /* 0x000000000000094d */ /* 0x000fea0003800000 */
[----:B------:R-:W0:Y:S01]  /*0810*/  LDC.64 R2, c[0x0][0x390] ;  /* 0x0000e400ff027b82 */ /* 0x000e220000000a00 */
[----:B------:R-:W-:-:S04]  /*0820*/  IMAD R17, R18, UR5, R17 ;  /* 0x0000000512117c24 */ /* 0x000fc8000f8e0211 */
[----:B0-----:R-:W-:-:S05]  /*0830*/  IMAD.WIDE R2, R17, 0x4, R2 ;  /* 0x0000000411027825 */ /* 0x001fca00078e0202 */
[----:B------:R-:W-:Y:S01]  /*0840*/  STG.E desc[UR8][R2.64], R19 ;  /* 0x0000001302007986 */ /* 0x000fe2000c101908 */
[----:B------:R-:W-:Y:S05]  /*0850*/  EXIT ;  /* 0x000000000000794d */ /* 0x000fea0003800000 */
.L_x_2:
[----:B------:R-:W-:-:S00]  /*0860*/  BRA `(.L_x_2) ;  /* 0xfffffffc00fc7947 */ /* 0x000fc0000383ffff */
[----:B------:R-:W-:-:S00]  /*0870*/  NOP ;  /* 0x0000000000007918 */ /* 0x000fc00000000000 */
        /* <DEDUP_REMOVED lines=8> */
.L_x_3:


//--------------------- .nv.shared._Z19matrixMulCornerTurnPfS_S_iii --------------------------
	.section	.nv.shared._Z19matrixMulCornerTurnPfS_S_iii,"aw",@nobits
	.sectionflags	@""
	.align	4
.nv.shared._Z19matrixMulCornerTurnPfS_S_iii:
	.zero		9216


//--------------------- .nv.shared.reserved.0     --------------------------
	.section	.nv.shared.reserved.0,"aw",@nobits
	.weak		__nv_reservedSMEM_offset_0_alias
	.size		__nv_reservedSMEM_offset_0_alias, 0, 64
	.other		__nv_reservedSMEM_offset_0_alias,@"STO_CUDA_RESERVED_SHARED STV_DEFAULT"
__nv_reservedSMEM_offset_0_alias:
	.zero		0
	.zero		64


//--------------------- .nv.constant0._Z19matrixMulCornerTurnPfS_S_iii --------------------------
	.section	.nv.constant0._Z19matrixMulCornerTurnPfS_S_iii,"a",@progbits
	.sectionflags	@""
	.align	4
.nv.constant0._Z19matrixMulCornerTurnPfS_S_iii:
	.zero		932


//--------------------- SYMBOLS --------------------------

	.type		.nv.reservedSmem.offset0,@object
	.size		.nv.reservedSmem.offset0,0x4
	.type		.nv.reservedSmem.cap,@object
	.size		.nv.reservedSmem.cap,0x4
